//
// Generated by NVIDIA NVVM Compiler
//
// Compiler Build ID: CL-36424714
// Cuda compilation tools, release 13.0, V13.0.88
// Based on NVVM 20.0.0
//

.version 9.0
.target sm_100
.address_size 64

	// .globl	populate_gradient_kernel

.visible .entry populate_gradient_kernel(
	.param .u64 .ptr .align 1 populate_gradient_kernel_param_0,
	.param .u64 .ptr .align 1 populate_gradient_kernel_param_1,
	.param .u64 .ptr .align 1 populate_gradient_kernel_param_2,
	.param .u64 .ptr .align 1 populate_gradient_kernel_param_3,
	.param .u64 .ptr .align 1 populate_gradient_kernel_param_4,
	.param .u64 .ptr .align 1 populate_gradient_kernel_param_5,
	.param .u64 .ptr .align 1 populate_gradient_kernel_param_6,
	.param .u64 .ptr .align 1 populate_gradient_kernel_param_7,
	.param .u64 .ptr .align 1 populate_gradient_kernel_param_8,
	.param .u64 .ptr .align 1 populate_gradient_kernel_param_9,
	.param .u64 .ptr .align 1 populate_gradient_kernel_param_10,
	.param .u32 populate_gradient_kernel_param_11,
	.param .u32 populate_gradient_kernel_param_12
)
{
	.reg .pred 	%p<3>;
	.reg .b32 	%r<13>;
	.reg .b64 	%rd<43>;
	.reg .b64 	%fd<32>;

	ld.param.u64 	%rd2, [populate_gradient_kernel_param_1];
	ld.param.u64 	%rd4, [populate_gradient_kernel_param_3];
	ld.param.u64 	%rd5, [populate_gradient_kernel_param_4];
	ld.param.u64 	%rd6, [populate_gradient_kernel_param_5];
	ld.param.u64 	%rd8, [populate_gradient_kernel_param_7];
	ld.param.u64 	%rd9, [populate_gradient_kernel_param_8];
	ld.param.u64 	%rd10, [populate_gradient_kernel_param_9];
	ld.param.u64 	%rd11, [populate_gradient_kernel_param_10];
	ld.param.u32 	%r4, [populate_gradient_kernel_param_11];
	ld.param.u32 	%r5, [populate_gradient_kernel_param_12];
	mov.u32 	%r6, %ctaid.x;
	mov.u32 	%r7, %ntid.x;
	mov.u32 	%r8, %tid.x;
	mad.lo.s32 	%r1, %r6, %r7, %r8;
	setp.ge.s32 	%p1, %r1, %r5;
	@%p1 bra 	$L__BB0_3;
	ld.param.u64 	%rd42, [populate_gradient_kernel_param_6];
	ld.param.u64 	%rd41, [populate_gradient_kernel_param_2];
	ld.param.u64 	%rd40, [populate_gradient_kernel_param_0];
	cvta.to.global.u64 	%rd12, %rd10;
	cvta.to.global.u64 	%rd13, %rd11;
	cvta.to.global.u64 	%rd14, %rd40;
	cvta.to.global.u64 	%rd15, %rd42;
	cvta.to.global.u64 	%rd16, %rd6;
	cvta.to.global.u64 	%rd17, %rd2;
	cvta.to.global.u64 	%rd18, %rd4;
	cvta.to.global.u64 	%rd19, %rd41;
	cvta.to.global.u64 	%rd20, %rd5;
	mul.wide.s32 	%rd21, %r1, 8;
	add.s64 	%rd22, %rd12, %rd21;
	ld.global.u32 	%r2, [%rd22];
	add.s64 	%rd23, %rd13, %rd21;
	ld.global.u32 	%r3, [%rd23];
	shl.b32 	%r9, %r2, 1;
	mul.wide.s32 	%rd24, %r9, 8;
	add.s64 	%rd25, %rd14, %rd24;
	ld.global.f64 	%fd6, [%rd25];
	shl.b32 	%r10, %r3, 1;
	mul.wide.s32 	%rd26, %r10, 8;
	add.s64 	%rd27, %rd14, %rd26;
	ld.global.f64 	%fd7, [%rd27];
	ld.global.f64 	%fd8, [%rd25+8];
	ld.global.f64 	%fd9, [%rd27+8];
	mul.f64 	%fd10, %fd8, %fd9;
	fma.rn.f64 	%fd1, %fd6, %fd7, %fd10;
	mul.f64 	%fd11, %fd8, %fd7;
	mul.f64 	%fd12, %fd6, %fd9;
	sub.f64 	%fd2, %fd11, %fd12;
	shl.b32 	%r11, %r1, 1;
	mul.wide.s32 	%rd28, %r11, 8;
	add.s64 	%rd29, %rd15, %rd28;
	ld.global.f64 	%fd13, [%rd29];
	add.f64 	%fd14, %fd13, %fd13;
	add.s64 	%rd30, %rd16, %rd21;
	ld.global.f64 	%fd15, [%rd30];
	mul.f64 	%fd16, %fd14, %fd15;
	mul.f64 	%fd17, %fd2, %fd2;
	fma.rn.f64 	%fd18, %fd1, %fd1, %fd17;
	div.rn.f64 	%fd3, %fd16, %fd18;
	add.s64 	%rd31, %rd17, %rd21;
	ld.global.f64 	%fd19, [%rd31];
	add.s64 	%rd32, %rd18, %rd21;
	ld.global.f64 	%fd20, [%rd32];
	add.s64 	%rd33, %rd19, %rd21;
	ld.global.f64 	%fd21, [%rd33];
	add.s64 	%rd34, %rd20, %rd21;
	ld.global.f64 	%fd22, [%rd34];
	mul.f64 	%fd23, %fd21, %fd22;
	fma.rn.f64 	%fd4, %fd19, %fd20, %fd23;
	mul.f64 	%fd24, %fd21, %fd20;
	mul.f64 	%fd25, %fd22, %fd19;
	sub.f64 	%fd5, %fd24, %fd25;
	setp.eq.s32 	%p2, %r2, %r3;
	@%p2 bra 	$L__BB0_3;
	add.f64 	%fd26, %fd5, %fd5;
	add.f64 	%fd27, %fd4, %fd4;
	mul.f64 	%fd28, %fd1, %fd3;
	sub.f64 	%fd29, %fd28, %fd27;
	mad.lo.s32 	%r12, %r4, %r2, %r3;
	cvta.to.global.u64 	%rd35, %rd8;
	mul.wide.s32 	%rd36, %r12, 8;
	add.s64 	%rd37, %rd35, %rd36;
	st.global.f64 	[%rd37], %fd29;
	mul.f64 	%fd30, %fd2, %fd3;
	sub.f64 	%fd31, %fd30, %fd26;
	cvta.to.global.u64 	%rd38, %rd9;
	add.s64 	%rd39, %rd38, %rd36;
	st.global.f64 	[%rd39], %fd31;
$L__BB0_3:
	ret;

}


// ===== COMPILED SASS (sm_100) =====

	.target	sm_100

	.elftype	@"ET_EXEC"


//--------------------- .note.nv.tkinfo           --------------------------
	.section	.note.nv.tkinfo,"",@"SHT_NOTE"
	.sectionflags	@"SHF_NOTE_NV_TKINFO"
	.tkinfo
        /*0018*/ 	.word	0x00000002
        /*0030*/ 	.string	""
        /*0030*/ 	.string	"ptxas"
        /*0030*/ 	.string	"Cuda compilation tools, release 13.0, V13.0.88"
        /*0030*/ 	.string	"Build cuda_13.0.r13.0/compiler.36424714_0"
        /*0030*/ 	.string	"-arch sm_100 -m 64 "



//--------------------- .note.nv.cuinfo           --------------------------
	.section	.note.nv.cuinfo,"",@"SHT_NOTE"
	.sectionflags	@"SHF_NOTE_NV_CUINFO"
        /*0018*/ 	.short	0x0002
        /*001a*/ 	.short	0x0064
        /*001c*/ 	.short	0x0082
	.zero		2


//--------------------- .nv.info                  --------------------------
	.section	.nv.info,"",@"SHT_CUDA_INFO"
	.align	4


	//----- nvinfo : EIATTR_REGCOUNT
	.align		4
        /*0000*/ 	.byte	0x04, 0x2f
        /*0002*/ 	.short	(.L_1 - .L_0)
	.align		4
.L_0:
        /*0004*/ 	.word	index@(populate_gradient_kernel)
        /*0008*/ 	.word	0x0000001e


	//----- nvinfo : EIATTR_FRAME_SIZE
	.align		4
.L_1:
        /*000c*/ 	.byte	0x04, 0x11
        /*000e*/ 	.short	(.L_3 - .L_2)
	.align		4
.L_2:
        /*0010*/ 	.word	index@($__internal_0_$__cuda_sm20_div_rn_f64_full)
        /*0014*/ 	.word	0x00000000


	//----- nvinfo : EIATTR_FRAME_SIZE
	.align		4
.L_3:
        /*0018*/ 	.byte	0x04, 0x11
        /*001a*/ 	.short	(.L_5 - .L_4)
	.align		4
.L_4:
        /*001c*/ 	.word	index@(populate_gradient_kernel)
        /*0020*/ 	.word	0x00000000


	//----- nvinfo : EIATTR_MIN_STACK_SIZE
	.align		4
.L_5:
        /*0024*/ 	.byte	0x04, 0x12
        /*0026*/ 	.short	(.L_7 - .L_6)
	.align		4
.L_6:
        /*0028*/ 	.word	index@(populate_gradient_kernel)
        /*002c*/ 	.word	0x00000000
.L_7:


//--------------------- .nv.compat                --------------------------
	.section	.nv.compat,"",@"SHT_CUDA_COMPAT_INFO"
	.align	4
        /*0000*/ 	.byte	0x02, 0x09, 0x00, 0x00, 0x02, 0x02, 0x01, 0x00, 0x02, 0x05, 0x05, 0x00, 0x03, 0x07, 0x01, 0x01
        /*0010*/ 	.byte	0x02, 0x03, 0x00, 0x00, 0x02, 0x06, 0x01, 0x00, 0x04, 0x0b, 0x08, 0x00, 0x01, 0x00, 0x00, 0x00
        /*0020*/ 	.byte	0x00, 0x00, 0x00, 0x00


//--------------------- .nv.info.populate_gradient_kernel --------------------------
	.section	.nv.info.populate_gradient_kernel,"",@"SHT_CUDA_INFO"
	.sectionflags	@""
	.align	4


	//----- nvinfo : EIATTR_CUDA_API_VERSION
	.align		4
        /*0000*/ 	.byte	0x04, 0x37
        /*0002*/ 	.short	(.L_9 - .L_8)
.L_8:
        /*0004*/ 	.word	0x00000082


	//----- nvinfo : EIATTR_KPARAM_INFO
	.align		4
.L_9:
        /*0008*/ 	.byte	0x04, 0x17
        /*000a*/ 	.short	(.L_11 - .L_10)
.L_10:
        /*000c*/ 	.word	0x00000000
        /*0010*/ 	.short	0x000c
        /*0012*/ 	.short	0x005c
        /*0014*/ 	.byte	0x00, 0xf0, 0x11, 0x00


	//----- nvinfo : EIATTR_KPARAM_INFO
	.align		4
.L_11:
        /*0018*/ 	.byte	0x04, 0x17
        /*001a*/ 	.short	(.L_13 - .L_12)
.L_12:
        /*001c*/ 	.word	0x00000000
        /*0020*/ 	.short	0x000b
        /*0022*/ 	.short	0x0058
        /*0024*/ 	.byte	0x00, 0xf0, 0x11, 0x00


	//----- nvinfo : EIATTR_KPARAM_INFO
	.align		4
.L_13:
        /*0028*/ 	.byte	0x04, 0x17
        /*002a*/ 	.short	(.L_15 - .L_14)
.L_14:
        /*002c*/ 	.word	0x00000000
        /*0030*/ 	.short	0x000a
        /*0032*/ 	.short	0x0050
        /*0034*/ 	.byte	0x00, 0xf5, 0x21, 0x00


	//----- nvinfo : EIATTR_KPARAM_INFO
	.align		4
.L_15:
        /*0038*/ 	.byte	0x04, 0x17
        /*003a*/ 	.short	(.L_17 - .L_16)
.L_16:
        /*003c*/ 	.word	0x00000000
        /*0040*/ 	.short	0x0009
        /*0042*/ 	.short	0x0048
        /*0044*/ 	.byte	0x00, 0xf5, 0x21, 0x00


	//----- nvinfo : EIATTR_KPARAM_INFO
	.align		4
.L_17:
        /*0048*/ 	.byte	0x04, 0x17
        /*004a*/ 	.short	(.L_19 - .L_18)
.L_18:
        /*004c*/ 	.word	0x00000000
        /*0050*/ 	.short	0x0008
        /*0052*/ 	.short	0x0040
        /*0054*/ 	.byte	0x00, 0xf5, 0x21, 0x00


	//----- nvinfo : EIATTR_KPARAM_INFO
	.align		4
.L_19:
        /*0058*/ 	.byte	0x04, 0x17
        /*005a*/ 	.short	(.L_21 - .L_20)
.L_20:
        /*005c*/ 	.word	0x00000000
        /*0060*/ 	.short	0x0007
        /*0062*/ 	.short	0x0038
        /*0064*/ 	.byte	0x00, 0xf5, 0x21, 0x00


	//----- nvinfo : EIATTR_KPARAM_INFO
	.align		4
.L_21:
        /*0068*/ 	.byte	0x04, 0x17
        /*006a*/ 	.short	(.L_23 - .L_22)
.L_22:
        /*006c*/ 	.word	0x00000000
        /*0070*/ 	.short	0x0006
        /*0072*/ 	.short	0x0030
        /*0074*/ 	.byte	0x00, 0xf5, 0x21, 0x00


	//----- nvinfo : EIATTR_KPARAM_INFO
	.align		4
.L_23:
        /*0078*/ 	.byte	0x04, 0x17
        /*007a*/ 	.short	(.L_25 - .L_24)
.L_24:
        /*007c*/ 	.word	0x00000000
        /*0080*/ 	.short	0x0005
        /*0082*/ 	.short	0x0028
        /*0084*/ 	.byte	0x00, 0xf5, 0x21, 0x00


	//----- nvinfo : EIATTR_KPARAM_INFO
	.align		4
.L_25:
        /*0088*/ 	.byte	0x04, 0x17
        /*008a*/ 	.short	(.L_27 - .L_26)
.L_26:
        /*008c*/ 	.word	0x00000000
        /*0090*/ 	.short	0x0004
        /*0092*/ 	.short	0x0020
        /*0094*/ 	.byte	0x00, 0xf5, 0x21, 0x00


	//----- nvinfo : EIATTR_KPARAM_INFO
	.align		4
.L_27:
        /*0098*/ 	.byte	0x04, 0x17
        /*009a*/ 	.short	(.L_29 - .L_28)
.L_28:
        /*009c*/ 	.word	0x00000000
        /*00a0*/ 	.short	0x0003
        /*00a2*/ 	.short	0x0018
        /*00a4*/ 	.byte	0x00, 0xf5, 0x21, 0x00


	//----- nvinfo : EIATTR_KPARAM_INFO
	.align		4
.L_29:
        /*00a8*/ 	.byte	0x04, 0x17
        /*00aa*/ 	.short	(.L_31 - .L_30)
.L_30:
        /*00ac*/ 	.word	0x00000000
        /*00b0*/ 	.short	0x0002
        /*00b2*/ 	.short	0x0010
        /*00b4*/ 	.byte	0x00, 0xf5, 0x21, 0x00


	//----- nvinfo : EIATTR_KPARAM_INFO
	.align		4
.L_31:
        /*00b8*/ 	.byte	0x04, 0x17
        /*00ba*/ 	.short	(.L_33 - .L_32)
.L_32:
        /*00bc*/ 	.word	0x00000000
        /*00c0*/ 	.short	0x0001
        /*00c2*/ 	.short	0x0008
        /*00c4*/ 	.byte	0x00, 0xf5, 0x21, 0x00


	//----- nvinfo : EIATTR_KPARAM_INFO
	.align		4
.L_33:
        /*00c8*/ 	.byte	0x04, 0x17
        /*00ca*/ 	.short	(.L_35 - .L_34)
.L_34:
        /*00cc*/ 	.word	0x00000000
        /*00d0*/ 	.short	0x0000
        /*00d2*/ 	.short	0x0000
        /*00d4*/ 	.byte	0x00, 0xf5, 0x21, 0x00


	//----- nvinfo : EIATTR_SPARSE_MMA_MASK
	.align		4
.L_35:
        /*00d8*/ 	.byte	0x03, 0x50
        /*00da*/ 	.short	0x0000


	//----- nvinfo : EIATTR_MAXREG_COUNT
	.align		4
        /*00dc*/ 	.byte	0x03, 0x1b
        /*00de*/ 	.short	0x00ff


	//----- nvinfo : EIATTR_MERCURY_ISA_VERSION
	.align		4
        /*00e0*/ 	.byte	0x03, 0x5f
        /*00e2*/ 	.short	0x0101


	//----- nvinfo : EIATTR_VRC_CTA_INIT_COUNT
	.align		4
        /*00e4*/ 	.byte	0x02, 0x4a
	.zero		1
	.zero		1


	//----- nvinfo : EIATTR_EXIT_INSTR_OFFSETS
	.align		4
        /*00e8*/ 	.byte	0x04, 0x1c
        /*00ea*/ 	.short	(.L_37 - .L_36)


	//   ....[0]....
.L_36:
        /*00ec*/ 	.word	0x00000070


	//   ....[1]....
        /*00f0*/ 	.word	0x000004a0


	//   ....[2]....
        /*00f4*/ 	.word	0x00000590


	//----- nvinfo : EIATTR_CRS_STACK_SIZE
	.align		4
.L_37:
        /*00f8*/ 	.byte	0x04, 0x1e
        /*00fa*/ 	.short	(.L_39 - .L_38)
.L_38:
        /*00fc*/ 	.word	0x00000000


	//----- nvinfo : EIATTR_CBANK_PARAM_SIZE
	.align		4
.L_39:
        /*0100*/ 	.byte	0x03, 0x19
        /*0102*/ 	.short	0x0060


	//----- nvinfo : EIATTR_PARAM_CBANK
	.align		4
        /*0104*/ 	.byte	0x04, 0x0a
        /*0106*/ 	.short	(.L_41 - .L_40)
	.align		4
.L_40:
        /*0108*/ 	.word	index@(.nv.constant0.populate_gradient_kernel)
        /*010c*/ 	.short	0x0380
        /*010e*/ 	.short	0x0060


	//----- nvinfo : EIATTR_SW_WAR
	.align		4
.L_41:
        /*0110*/ 	.byte	0x04, 0x36
        /*0112*/ 	.short	(.L_43 - .L_42)
.L_42:
        /*0114*/ 	.word	0x00000008
.L_43:


//--------------------- .nv.callgraph             --------------------------
	.section	.nv.callgraph,"",@"SHT_CUDA_CALLGRAPH"
	.align	4
	.sectionentsize	8
	.align		4
        /*0000*/ 	.word	0x00000000
	.align		4
        /*0004*/ 	.word	0xffffffff
	.align		4
        /*0008*/ 	.word	0x00000000
	.align		4
        /*000c*/ 	.word	0xfffffffe
	.align		4
        /*0010*/ 	.word	0x00000000
	.align		4
        /*0014*/ 	.word	0xfffffffd
	.align		4
        /*0018*/ 	.word	0x00000000
	.align		4
        /*001c*/ 	.word	0xfffffffc


//--------------------- .text.populate_gradient_kernel --------------------------
	.section	.text.populate_gradient_kernel,"ax",@progbits
	.align	128
        .global         populate_gradient_kernel
        .type           populate_gradient_kernel,@function
        .size           populate_gradient_kernel,(.L_x_8 - populate_gradient_kernel)
        .other          populate_gradient_kernel,@"STO_CUDA_ENTRY STV_DEFAULT"
populate_gradient_kernel:
.text.populate_gradient_kernel:
[----:B------:R-:W-:Y:S01]  /*0000*/  LDC R1, c[0x0][0x37c] ;  /* 0x0000df00ff017b82 */ /* 0x000fe20000000800 */
[----:B------:R-:W0:Y:S07]  /*0010*/  S2R R3, SR_TID.X ;  /* 0x0000000000037919 */ /* 0x000e2e0000002100 */
[----:B------:R-:W0:Y:S01]  /*0020*/  S2UR UR4, SR_CTAID.X ;  /* 0x00000000000479c3 */ /* 0x000e220000002500 */
[----:B------:R-:W1:Y:S07]  /*0030*/  LDCU UR5, c[0x0][0x3dc] ;  /* 0x00007b80ff0577ac */ /* 0x000e6e0008000800 */
[----:B------:R-:W0:Y:S02]  /*0040*/  LDC R2, c[0x0][0x360] ;  /* 0x0000d800ff027b82 */ /* 0x000e240000000800 */
[----:B0-----:R-:W-:-:S05]  /*0050*/  IMAD R2, R2, UR4, R3 ;  /* 0x0000000402027c24 */ /* 0x001fca000f8e0203 */
[----:B-1----:R-:W-:-:S13]  /*0060*/  ISETP.GE.AND P0, PT, R2, UR5, PT ;  /* 0x0000000502007c0c */ /* 0x002fda000bf06270 */
[----:B------:R-:W-:Y:S05]  /*0070*/  @P0 EXIT ;  /* 0x000000000000094d */ /* 0x000fea0003800000 */
[----:B------:R-:W0:Y:S01]  /*0080*/  LDC.64 R6, c[0x0][0x3c8] ;  /* 0x0000f200ff067b82 */ /* 0x000e220000000a00 */
[----:B------:R-:W1:Y:S07]  /*0090*/  LDCU.64 UR4, c[0x0][0x358] ;  /* 0x00006b00ff0477ac */ /* 0x000e6e0008000a00 */
[----:B------:R-:W2:Y:S08]  /*00a0*/  LDC.64 R4, c[0x0][0x3d0] ;  /* 0x0000f400ff047b82 */ /* 0x000eb00000000a00 */
[----:B------:R-:W3:Y:S01]  /*00b0*/  LDC.64 R20, c[0x0][0x380] ;  /* 0x0000e000ff147b82 */ /* 0x000ee20000000a00 */
[----:B0-----:R-:W-:-:S05]  /*00c0*/  IMAD.WIDE R6, R2, 0x8, R6 ;  /* 0x0000000802067825 */ /* 0x001fca00078e0206 */
[----:B-1----:R0:W4:Y:S01]  /*00d0*/  LDG.E R3, desc[UR4][R6.64] ;  /* 0x0000000406037981 */ /* 0x002122000c1e1900 */
[----:B--2---:R-:W-:-:S06]  /*00e0*/  IMAD.WIDE R4, R2, 0x8, R4 ;  /* 0x0000000802047825 */ /* 0x004fcc00078e0204 */
[----:B------:R1:W2:Y:S01]  /*00f0*/  LDG.E R4, desc[UR4][R4.64] ;  /* 0x0000000404047981 */ /* 0x0002a2000c1e1900 */
[----:B0-----:R-:W0:Y:S01]  /*0100*/  LDC.64 R6, c[0x0][0x3a8] ;  /* 0x0000ea00ff067b82 */ /* 0x001e220000000a00 */
[C---:B-1----:R-:W-:Y:S02]  /*0110*/  IMAD.SHL.U32 R5, R2.reuse, 0x2, RZ ;  /* 0x0000000202057824 */ /* 0x042fe400078e00ff */
[----:B0-----:R-:W-:-:S06]  /*0120*/  IMAD.WIDE R6, R2, 0x8, R6 ;  /* 0x0000000802067825 */ /* 0x001fcc00078e0206 */
[----:B------:R-:W5:Y:S01]  /*0130*/  LDG.E.64 R6, desc[UR4][R6.64] ;  /* 0x0000000406067981 */ /* 0x000f62000c1e1b00 */
[----:B----4-:R-:W-:-:S04]  /*0140*/  IMAD.SHL.U32 R19, R3, 0x2, RZ ;  /* 0x0000000203137824 */ /* 0x010fc800078e00ff */
[----:B---3--:R-:W-:-:S04]  /*0150*/  IMAD.WIDE R18, R19, 0x8, R20 ;  /* 0x0000000813127825 */ /* 0x008fc800078e0214 */
[----:B--2---:R-:W-:Y:S01]  /*0160*/  IMAD.SHL.U32 R9, R4, 0x2, RZ ;  /* 0x0000000204097824 */ /* 0x004fe200078e00ff */
[----:B------:R-:W2:Y:S03]  /*0170*/  LDG.E.64 R12, desc[UR4][R18.64] ;  /* 0x00000004120c7981 */ /* 0x000ea6000c1e1b00 */
[----:B------:R-:W-:Y:S01]  /*0180*/  IMAD.WIDE R20, R9, 0x8, R20 ;  /* 0x0000000809147825 */ /* 0x000fe200078e0214 */
[----:B------:R-:W3:Y:S01]  /*0190*/  LDG.E.64 R14, desc[UR4][R18.64+0x8] ;  /* 0x00000804120e7981 */ /* 0x000ee2000c1e1b00 */
[----:B------:R-:W0:Y:S03]  /*01a0*/  LDC.64 R8, c[0x0][0x3b0] ;  /* 0x0000ec00ff087b82 */ /* 0x000e260000000a00 */
[----:B------:R-:W2:Y:S04]  /*01b0*/  LDG.E.64 R10, desc[UR4][R20.64+0x8] ;  /* 0x00000804140a7981 */ /* 0x000ea8000c1e1b00 */
[----:B------:R-:W4:Y:S01]  /*01c0*/  LDG.E.64 R16, desc[UR4][R20.64] ;  /* 0x0000000414107981 */ /* 0x000f22000c1e1b00 */
[----:B0-----:R-:W-:-:S06]  /*01d0*/  IMAD.WIDE R8, R5, 0x8, R8 ;  /* 0x0000000805087825 */ /* 0x001fcc00078e0208 */
[----:B------:R-:W5:Y:S01]  /*01e0*/  LDG.E.64 R8, desc[UR4][R8.64] ;  /* 0x0000000408087981 */ /* 0x000f62000c1e1b00 */
[----:B------:R-:W-:Y:S01]  /*01f0*/  BSSY.RECONVERGENT B0, `(.L_x_0) ;  /* 0x000001b000007945 */ /* 0x000fe20003800200 */
[-C--:B--2---:R-:W-:Y:S02]  /*0200*/  DMUL R22, R12, R10.reuse ;  /* 0x0000000a0c167228 */ /* 0x084fe40000000000 */
[----:B---3--:R-:W-:-:S06]  /*0210*/  DMUL R10, R14, R10 ;  /* 0x0000000a0e0a7228 */ /* 0x008fcc0000000000 */
[----:B----4-:R-:W-:Y:S02]  /*0220*/  DFMA R14, R16, R14, -R22 ;  /* 0x0000000e100e722b */ /* 0x010fe40000000816 */
[----:B------:R-:W-:-:S06]  /*0230*/  DFMA R12, R12, R16, R10 ;  /* 0x000000100c0c722b */ /* 0x000fcc000000000a */
[----:B------:R-:W-:-:S08]  /*0240*/  DMUL R26, R14, R14 ;  /* 0x0000000e0e1a7228 */ /* 0x000fd00000000000 */
[----:B------:R-:W-:-:S06]  /*0250*/  DFMA R26, R12, R12, R26 ;  /* 0x0000000c0c1a722b */ /* 0x000fcc000000001a */
[----:B------:R-:W0:Y:S01]  /*0260*/  MUFU.RCP64H R11, R27 ;  /* 0x0000001b000b7308 */ /* 0x000e220000001800 */
[----:B------:R-:W-:-:S06]  /*0270*/  IMAD.MOV.U32 R10, RZ, RZ, 0x1 ;  /* 0x00000001ff0a7424 */ /* 0x000fcc00078e00ff */
[----:B0-----:R-:W-:-:S08]  /*0280*/  DFMA R16, -R26, R10, 1 ;  /* 0x3ff000001a10742b */ /* 0x001fd0000000010a */
[----:B------:R-:W-:-:S08]  /*0290*/  DFMA R16, R16, R16, R16 ;  /* 0x000000101010722b */ /* 0x000fd00000000010 */
[----:B------:R-:W-:Y:S02]  /*02a0*/  DFMA R10, R10, R16, R10 ;  /* 0x000000100a0a722b */ /* 0x000fe4000000000a */
[----:B-----5:R-:W-:-:S06]  /*02b0*/  DADD R16, R8, R8 ;  /* 0x0000000008107229 */ /* 0x020fcc0000000008 */
[----:B------:R-:W-:Y:S02]  /*02c0*/  DFMA R8, -R26, R10, 1 ;  /* 0x3ff000001a08742b */ /* 0x000fe4000000010a */
[----:B------:R-:W-:-:S06]  /*02d0*/  DMUL R16, R16, R6 ;  /* 0x0000000610107228 */ /* 0x000fcc0000000000 */
[----:B------:R-:W-:-:S08]  /*02e0*/  DFMA R8, R10, R8, R10 ;  /* 0x000000080a08722b */ /* 0x000fd0000000000a */
[----:B------:R-:W-:-:S08]  /*02f0*/  DMUL R6, R16, R8 ;  /* 0x0000000810067228 */ /* 0x000fd00000000000 */
[----:B------:R-:W-:-:S08]  /*0300*/  DFMA R10, -R26, R6, R16 ;  /* 0x000000061a0a722b */ /* 0x000fd00000000110 */
[----:B------:R-:W-:Y:S01]  /*0310*/  DFMA R6, R8, R10, R6 ;  /* 0x0000000a0806722b */ /* 0x000fe20000000006 */
[----:B------:R-:W-:-:S09]  /*0320*/  FSETP.GEU.AND P1, PT, |R17|, 6.5827683646048100446e-37, PT ;  /* 0x036000001100780b */ /* 0x000fd20003f2e200 */
[----:B------:R-:W-:-:S05]  /*0330*/  FFMA R0, RZ, R27, R7 ;  /* 0x0000001bff007223 */ /* 0x000fca0000000007 */
[----:B------:R-:W-:-:S13]  /*0340*/  FSETP.GT.AND P0, PT, |R0|, 1.469367938527859385e-39, PT ;  /* 0x001000000000780b */ /* 0x000fda0003f04200 */
[----:B------:R-:W-:Y:S05]  /*0350*/  @P0 BRA P1, `(.L_x_1) ;  /* 0x0000000000100947 */ /* 0x000fea0000800000 */
[----:B------:R-:W-:-:S07]  /*0360*/  MOV R0, 0x380 ;  /* 0x0000038000007802 */ /* 0x000fce0000000f00 */
[----:B------:R-:W-:Y:S05]  /*0370*/  CALL.REL.NOINC `($__internal_0_$__cuda_sm20_div_rn_f64_full) ;  /* 0x0000000000887944 */ /* 0x000fea0003c00000 */
[----:B------:R-:W-:Y:S02]  /*0380*/  IMAD.MOV.U32 R6, RZ, RZ, R18 ;  /* 0x000000ffff067224 */ /* 0x000fe400078e0012 */
[----:B------:R-:W-:-:S07]  /*0390*/  IMAD.MOV.U32 R7, RZ, RZ, R19 ;  /* 0x000000ffff077224 */ /* 0x000fce00078e0013 */
.L_x_1:
[----:B------:R-:W-:Y:S05]  /*03a0*/  BSYNC.RECONVERGENT B0 ;  /* 0x0000000000007941 */ /* 0x000fea0003800200 */
.L_x_0:
[----:B------:R-:W0:Y:S08]  /*03b0*/  LDC.64 R8, c[0x0][0x390] ;  /* 0x0000e400ff087b82 */ /* 0x000e300000000a00 */
[----:B------:R-:W1:Y:S08]  /*03c0*/  LDC.64 R18, c[0x0][0x3a0] ;  /* 0x0000e800ff127b82 */ /* 0x000e700000000a00 */
[----:B------:R-:W2:Y:S08]  /*03d0*/  LDC.64 R10, c[0x0][0x388] ;  /* 0x0000e200ff0a7b82 */ /* 0x000eb00000000a00 */
[----:B------:R-:W3:Y:S01]  /*03e0*/  LDC.64 R16, c[0x0][0x398] ;  /* 0x0000e600ff107b82 */ /* 0x000ee20000000a00 */
[----:B0-----:R-:W-:-:S06]  /*03f0*/  IMAD.WIDE R8, R2, 0x8, R8 ;  /* 0x0000000802087825 */ /* 0x001fcc00078e0208 */
[----:B------:R-:W4:Y:S01]  /*0400*/  LDG.E.64 R8, desc[UR4][R8.64] ;  /* 0x0000000408087981 */ /* 0x000f22000c1e1b00 */
[----:B-1----:R-:W-:-:S06]  /*0410*/  IMAD.WIDE R18, R2, 0x8, R18 ;  /* 0x0000000802127825 */ /* 0x002fcc00078e0212 */
[----:B------:R-:W4:Y:S01]  /*0420*/  LDG.E.64 R18, desc[UR4][R18.64] ;  /* 0x0000000412127981 */ /* 0x000f22000c1e1b00 */
[----:B--2---:R-:W-:-:S06]  /*0430*/  IMAD.WIDE R10, R2, 0x8, R10 ;  /* 0x00000008020a7825 */ /* 0x004fcc00078e020a */
[----:B------:R-:W2:Y:S01]  /*0440*/  LDG.E.64 R10, desc[UR4][R10.64] ;  /* 0x000000040a0a7981 */ /* 0x000ea2000c1e1b00 */
[----:B---3--:R-:W-:-:S05]  /*0450*/  IMAD.WIDE R16, R2, 0x8, R16 ;  /* 0x0000000802107825 */ /* 0x008fca00078e0210 */
[----:B------:R0:W5:Y:S01]  /*0460*/  LDG.E.64 R20, desc[UR4][R16.64] ;  /* 0x0000000410147981 */ /* 0x000162000c1e1b00 */
[----:B------:R-:W-:Y:S01]  /*0470*/  ISETP.NE.AND P0, PT, R3, R4, PT ;  /* 0x000000040300720c */ /* 0x000fe20003f05270 */
[-C--:B----4-:R-:W-:Y:S02]  /*0480*/  DMUL R22, R8, R18.reuse ;  /* 0x0000001208167228 */ /* 0x090fe40000000000 */
[----:B--2---:R-:W-:-:S10]  /*0490*/  DMUL R24, R10, R18 ;  /* 0x000000120a187228 */ /* 0x004fd40000000000 */
[----:B0-----:R-:W-:Y:S05]  /*04a0*/  @!P0 EXIT ;  /* 0x000000000000894d */ /* 0x001fea0003800000 */
[----:B------:R-:W0:Y:S01]  /*04b0*/  LDC.64 R16, c[0x0][0x3b8] ;  /* 0x0000ee00ff107b82 */ /* 0x000e220000000a00 */
[----:B------:R-:W1:Y:S01]  /*04c0*/  LDCU UR6, c[0x0][0x3d8] ;  /* 0x00007b00ff0677ac */ /* 0x000e620008000800 */
[----:B-----5:R-:W-:Y:S02]  /*04d0*/  DFMA R22, R10, R20, R22 ;  /* 0x000000140a16722b */ /* 0x020fe40000000016 */
[----:B------:R-:W-:-:S04]  /*04e0*/  DFMA R24, R20, R8, -R24 ;  /* 0x000000081418722b */ /* 0x000fc80000000818 */
[----:B------:R-:W2:Y:S02]  /*04f0*/  LDC.64 R18, c[0x0][0x3c0] ;  /* 0x0000f000ff127b82 */ /* 0x000ea40000000a00 */
[----:B------:R-:W-:Y:S02]  /*0500*/  DADD R22, R22, R22 ;  /* 0x0000000016167229 */ /* 0x000fe40000000016 */
[----:B------:R-:W-:-:S06]  /*0510*/  DADD R24, R24, R24 ;  /* 0x0000000018187229 */ /* 0x000fcc0000000018 */
[-C--:B------:R-:W-:Y:S01]  /*0520*/  DFMA R22, R12, R6.reuse, -R22 ;  /* 0x000000060c16722b */ /* 0x080fe20000000816 */
[----:B-1----:R-:W-:Y:S01]  /*0530*/  IMAD R3, R3, UR6, R4 ;  /* 0x0000000603037c24 */ /* 0x002fe2000f8e0204 */
[----:B------:R-:W-:-:S03]  /*0540*/  DFMA R24, R14, R6, -R24 ;  /* 0x000000060e18722b */ /* 0x000fc60000000818 */
[----:B0-----:R-:W-:-:S05]  /*0550*/  IMAD.WIDE R16, R3, 0x8, R16 ;  /* 0x0000000803107825 */ /* 0x001fca00078e0210 */
[----:B------:R-:W-:Y:S01]  /*0560*/  STG.E.64 desc[UR4][R16.64], R22 ;  /* 0x0000001610007986 */ /* 0x000fe2000c101b04 */
[----:B--2---:R-:W-:-:S05]  /*0570*/  IMAD.WIDE R18, R3, 0x8, R18 ;  /* 0x0000000803127825 */ /* 0x004fca00078e0212 */
[----:B------:R-:W-:Y:S01]  /*0580*/  STG.E.64 desc[UR4][R18.64], R24 ;  /* 0x0000001812007986 */ /* 0x000fe2000c101b04 */
[----:B------:R-:W-:Y:S05]  /*0590*/  EXIT ;  /* 0x000000000000794d */ /* 0x000fea0003800000 */
        .weak           $__internal_0_$__cuda_sm20_div_rn_f64_full
        .type           $__internal_0_$__cuda_sm20_div_rn_f64_full,@function
        .size           $__internal_0_$__cuda_sm20_div_rn_f64_full,(.L_x_8 - $__internal_0_$__cuda_sm20_div_rn_f64_full)
$__internal_0_$__cuda_sm20_div_rn_f64_full:
[C---:B------:R-:W-:Y:S01]  /*05a0*/  FSETP.GEU.AND P0, PT, |R27|.reuse, 1.469367938527859385e-39, PT ;  /* 0x001000001b00780b */ /* 0x040fe20003f0e200 */
[--C-:B------:R-:W-:Y:S01]  /*05b0*/  IMAD.MOV.U32 R8, RZ, RZ, R26.reuse ;  /* 0x000000ffff087224 */ /* 0x100fe200078e001a */
[C---:B------:R-:W-:Y:S01]  /*05c0*/  LOP3.LUT R10, R27.reuse, 0x800fffff, RZ, 0xc0, !PT ;  /* 0x800fffff1b0a7812 */ /* 0x040fe200078ec0ff */
[----:B------:R-:W-:Y:S01]  /*05d0*/  IMAD.MOV.U32 R9, RZ, RZ, R27 ;  /* 0x000000ffff097224 */ /* 0x000fe200078e001b */
[----:B------:R-:W-:Y:S01]  /*05e0*/  MOV R18, 0x1 ;  /* 0x0000000100127802 */ /* 0x000fe20000000f00 */
[----:B------:R-:W-:Y:S01]  /*05f0*/  IMAD.MOV.U32 R7, RZ, RZ, R17 ;  /* 0x000000ffff077224 */ /* 0x000fe200078e0011 */
[----:B------:R-:W-:Y:S01]  /*0600*/  LOP3.LUT R11, R10, 0x3ff00000, RZ, 0xfc, !PT ;  /* 0x3ff000000a0b7812 */ /* 0x000fe200078efcff */
[----:B------:R-:W-:Y:S01]  /*0610*/  IMAD.MOV.U32 R10, RZ, RZ, R26 ;  /* 0x000000ffff0a7224 */ /* 0x000fe200078e001a */
[----:B------:R-:W-:Y:S01]  /*0620*/  LOP3.LUT R26, R27, 0x7ff00000, RZ, 0xc0, !PT ;  /* 0x7ff000001b1a7812 */ /* 0x000fe200078ec0ff */
[----:B------:R-:W-:Y:S01]  /*0630*/  IMAD.MOV.U32 R6, RZ, RZ, R16 ;  /* 0x000000ffff067224 */ /* 0x000fe200078e0010 */
[C---:B------:R-:W-:Y:S01]  /*0640*/  FSETP.GEU.AND P2, PT, |R7|.reuse, 1.469367938527859385e-39, PT ;  /* 0x001000000700780b */ /* 0x040fe20003f4e200 */
[----:B------:R-:W-:Y:S01]  /*0650*/  IMAD.MOV.U32 R24, RZ, RZ, 0x1ca00000 ;  /* 0x1ca00000ff187424 */ /* 0x000fe200078e00ff */
[----:B------:R-:W-:Y:S01]  /*0660*/  LOP3.LUT R5, R7, 0x7ff00000, RZ, 0xc0, !PT ;  /* 0x7ff0000007057812 */ /* 0x000fe200078ec0ff */
[----:B------:R-:W-:Y:S01]  /*0670*/  @!P0 DMUL R10, R8, 8.98846567431157953865e+307 ;  /* 0x7fe00000080a8828 */ /* 0x000fe20000000000 */
[----:B------:R-:W-:Y:S02]  /*0680*/  BSSY.RECONVERGENT B1, `(.L_x_2) ;  /* 0x000004d000017945 */ /* 0x000fe40003800200 */
[----:B------:R-:W-:Y:S01]  /*0690*/  ISETP.GE.U32.AND P1, PT, R5, R26, PT ;  /* 0x0000001a0500720c */ /* 0x000fe20003f26070 */
[----:B------:R-:W-:-:S02]  /*06a0*/  IMAD.MOV.U32 R25, RZ, RZ, R5 ;  /* 0x000000ffff197224 */ /* 0x000fc400078e0005 */
[----:B------:R-:W0:Y:S04]  /*06b0*/  MUFU.RCP64H R19, R11 ;  /* 0x0000000b00137308 */ /* 0x000e280000001800 */
[----:B------:R-:W-:Y:S01]  /*06c0*/  @!P2 LOP3.LUT R20, R9, 0x7ff00000, RZ, 0xc0, !PT ;  /* 0x7ff000000914a812 */ /* 0x000fe200078ec0ff */
[----:B------:R-:W-:Y:S01]  /*06d0*/  @!P2 IMAD.MOV.U32 R22, RZ, RZ, RZ ;  /* 0x000000ffff16a224 */ /* 0x000fe200078e00ff */
[----:B------:R-:W-:Y:S02]  /*06e0*/  @!P0 LOP3.LUT R26, R11, 0x7ff00000, RZ, 0xc0, !PT ;  /* 0x7ff000000b1a8812 */ /* 0x000fe400078ec0ff */
[----:B------:R-:W-:-:S03]  /*06f0*/  @!P2 ISETP.GE.U32.AND P3, PT, R5, R20, PT ;  /* 0x000000140500a20c */ /* 0x000fc60003f66070 */
[----:B------:R-:W-:Y:S01]  /*0700*/  VIADD R27, R26, 0xffffffff ;  /* 0xffffffff1a1b7836 */ /* 0x000fe20000000000 */
[----:B------:R-:W-:-:S04]  /*0710*/  @!P2 SEL R21, R24, 0x63400000, !P3 ;  /* 0x634000001815a807 */ /* 0x000fc80005800000 */
[----:B------:R-:W-:Y:S01]  /*0720*/  @!P2 LOP3.LUT R21, R21, 0x80000000, R7, 0xf8, !PT ;  /* 0x800000001515a812 */ /* 0x000fe200078ef807 */
[----:B0-----:R-:W-:-:S03]  /*0730*/  DFMA R16, R18, -R10, 1 ;  /* 0x3ff000001210742b */ /* 0x001fc6000000080a */
[----:B------:R-:W-:-:S05]  /*0740*/  @!P2 LOP3.LUT R23, R21, 0x100000, RZ, 0xfc, !PT ;  /* 0x001000001517a812 */ /* 0x000fca00078efcff */
[----:B------:R-:W-:-:S08]  /*0750*/  DFMA R16, R16, R16, R16 ;  /* 0x000000101010722b */ /* 0x000fd00000000010 */
[----:B------:R-:W-:Y:S01]  /*0760*/  DFMA R18, R18, R16, R18 ;  /* 0x000000101212722b */ /* 0x000fe20000000012 */
[----:B------:R-:W-:Y:S01]  /*0770*/  SEL R17, R24, 0x63400000, !P1 ;  /* 0x6340000018117807 */ /* 0x000fe20004800000 */
[----:B------:R-:W-:-:S03]  /*0780*/  IMAD.MOV.U32 R16, RZ, RZ, R6 ;  /* 0x000000ffff107224 */ /* 0x000fc600078e0006 */
[----:B------:R-:W-:-:S03]  /*0790*/  LOP3.LUT R17, R17, 0x800fffff, R7, 0xf8, !PT ;  /* 0x800fffff11117812 */ /* 0x000fc600078ef807 */
[----:B------:R-:W-:-:S03]  /*07a0*/  DFMA R20, R18, -R10, 1 ;  /* 0x3ff000001214742b */ /* 0x000fc6000000080a */
[----:B------:R-:W-:-:S05]  /*07b0*/  @!P2 DFMA R16, R16, 2, -R22 ;  /* 0x400000001010a82b */ /* 0x000fca0000000816 */
[----:B------:R-:W-:-:S05]  /*07c0*/  DFMA R18, R18, R20, R18 ;  /* 0x000000141212722b */ /* 0x000fca0000000012 */
[----:B------:R-:W-:-:S03]  /*07d0*/  @!P2 LOP3.LUT R25, R17, 0x7ff00000, RZ, 0xc0, !PT ;  /* 0x7ff000001119a812 */ /* 0x000fc600078ec0ff */
[----:B------:R-:W-:Y:S02]  /*07e0*/  DMUL R20, R18, R16 ;  /* 0x0000001012147228 */ /* 0x000fe40000000000 */
[----:B------:R-:W-:-:S05]  /*07f0*/  VIADD R22, R25, 0xffffffff ;  /* 0xffffffff19167836 */ /* 0x000fca0000000000 */
[----:B------:R-:W-:Y:S01]  /*0800*/  ISETP.GT.U32.AND P0, PT, R22, 0x7feffffe, PT ;  /* 0x7feffffe1600780c */ /* 0x000fe20003f04070 */
[----:B------:R-:W-:-:S03]  /*0810*/  DFMA R22, R20, -R10, R16 ;  /* 0x8000000a1416722b */ /* 0x000fc60000000010 */
[----:B------:R-:W-:-:S05]  /*0820*/  ISETP.GT.U32.OR P0, PT, R27, 0x7feffffe, P0 ;  /* 0x7feffffe1b00780c */ /* 0x000fca0000704470 */
[----:B------:R-:W-:-:S08]  /*0830*/  DFMA R22, R18, R22, R20 ;  /* 0x000000161216722b */ /* 0x000fd00000000014 */
[----:B------:R-:W-:Y:S05]  /*0840*/  @P0 BRA `(.L_x_3) ;  /* 0x00000000006c0947 */ /* 0x000fea0003800000 */
[----:B------:R-:W-:-:S04]  /*0850*/  LOP3.LUT R18, R9, 0x7ff00000, RZ, 0xc0, !PT ;  /* 0x7ff0000009127812 */ /* 0x000fc800078ec0ff */
[CC--:B------:R-:W-:Y:S02]  /*0860*/  VIADDMNMX R6, R5.reuse, -R18.reuse, 0xb9600000, !PT ;  /* 0xb960000005067446 */ /* 0x0c0fe40007800912 */
[----:B------:R-:W-:Y:S02]  /*0870*/  ISETP.GE.U32.AND P0, PT, R5, R18, PT ;  /* 0x000000120500720c */ /* 0x000fe40003f06070 */
[----:B------:R-:W-:Y:S01]  /*0880*/  VIMNMX R5, PT, PT, R6, 0x46a00000, PT ;  /* 0x46a0000006057848 */ /* 0x000fe20003fe0100 */
[----:B------:R-:W-:Y:S01]  /*0890*/  IMAD.MOV.U32 R6, RZ, RZ, RZ ;  /* 0x000000ffff067224 */ /* 0x000fe200078e00ff */
[----:B------:R-:W-:-:S05]  /*08a0*/  SEL R24, R24, 0x63400000, !P0 ;  /* 0x6340000018187807 */ /* 0x000fca0004000000 */
[----:B------:R-:W-:-:S05]  /*08b0*/  IMAD.IADD R5, R5, 0x1, -R24 ;  /* 0x0000000105057824 */ /* 0x000fca00078e0a18 */
[----:B------:R-:W-:-:S06]  /*08c0*/  IADD3 R7, PT, PT, R5, 0x7fe00000, RZ ;  /* 0x7fe0000005077810 */ /* 0x000fcc0007ffe0ff */
[----:B------:R-:W-:-:S10]  /*08d0*/  DMUL R18, R22, R6 ;  /* 0x0000000616127228 */ /* 0x000fd40000000000 */
[----:B------:R-:W-:-:S13]  /*08e0*/  FSETP.GTU.AND P0, PT, |R19|, 1.469367938527859385e-39, PT ;  /* 0x001000001300780b */ /* 0x000fda0003f0c200 */
[----:B------:R-:W-:Y:S05]  /*08f0*/  @P0 BRA `(.L_x_4) ;  /* 0x0000000000940947 */ /* 0x000fea0003800000 */
[----:B------:R-:W-:Y:S01]  /*0900*/  DFMA R10, R22, -R10, R16 ;  /* 0x8000000a160a722b */ /* 0x000fe20000000010 */
[----:B------:R-:W-:-:S09]  /*0910*/  IMAD.MOV.U32 R6, RZ, RZ, RZ ;  /* 0x000000ffff067224 */ /* 0x000fd200078e00ff */
[C---:B------:R-:W-:Y:S02]  /*0920*/  FSETP.NEU.AND P0, PT, R11.reuse, RZ, PT ;  /* 0x000000ff0b00720b */ /* 0x040fe40003f0d000 */
[----:B------:R-:W-:-:S04]  /*0930*/  LOP3.LUT R17, R11, 0x80000000, R9, 0x48, !PT ;  /* 0x800000000b117812 */ /* 0x000fc800078e4809 */
[----:B------:R-:W-:-:S07]  /*0940*/  LOP3.LUT R7, R17, R7, RZ, 0xfc, !PT ;  /* 0x0000000711077212 */ /* 0x000fce00078efcff */
[----:B------:R-:W-:Y:S05]  /*0950*/  @!P0 BRA `(.L_x_4) ;  /* 0x00000000007c8947 */ /* 0x000fea0003800000 */
[----:B------:R-:W-:Y:S01]  /*0960*/  IMAD.MOV R9, RZ, RZ, -R5 ;  /* 0x000000ffff097224 */ /* 0x000fe200078e0a05 */
[----:B------:R-:W-:Y:S01]  /*0970*/  DMUL.RP R6, R22, R6 ;  /* 0x0000000616067228 */ /* 0x000fe20000008000 */
[----:B------:R-:W-:Y:S01]  /*0980*/  IMAD.MOV.U32 R8, RZ, RZ, RZ ;  /* 0x000000ffff087224 */ /* 0x000fe200078e00ff */
[----:B------:R-:W-:-:S05]  /*0990*/  IADD3 R5, PT, PT, -R5, -0x43300000, RZ ;  /* 0xbcd0000005057810 */ /* 0x000fca0007ffe1ff */
[----:B------:R-:W-:-:S03]  /*09a0*/  DFMA R8, R18, -R8, R22 ;  /* 0x800000081208722b */ /* 0x000fc60000000016 */
[----:B------:R-:W-:-:S07]  /*09b0*/  LOP3.LUT R17, R7, R17, RZ, 0x3c, !PT ;  /* 0x0000001107117212 */ /* 0x000fce00078e3cff */
[----:B------:R-:W-:-:S04]  /*09c0*/  FSETP.NEU.AND P0, PT, |R9|, R5, PT ;  /* 0x000000050900720b */ /* 0x000fc80003f0d200 */
[----:B------:R-:W-:Y:S02]  /*09d0*/  FSEL R18, R6, R18, !P0 ;  /* 0x0000001206127208 */ /* 0x000fe40004000000 */
[----:B------:R-:W-:Y:S01]  /*09e0*/  FSEL R19, R17, R19, !P0 ;  /* 0x0000001311137208 */ /* 0x000fe20004000000 */
[----:B------:R-:W-:Y:S06]  /*09f0*/  BRA `(.L_x_4) ;  /* 0x0000000000547947 */ /* 0x000fec0003800000 */
.L_x_3:
[----:B------:R-:W-:-:S14]  /*0a00*/  DSETP.NAN.AND P0, PT, R6, R6, PT ;  /* 0x000000060600722a */ /* 0x000fdc0003f08000 */
[----:B------:R-:W-:Y:S05]  /*0a10*/  @P0 BRA `(.L_x_5) ;  /* 0x0000000000440947 */ /* 0x000fea0003800000 */
[----:B------:R-:W-:-:S14]  /*0a20*/  DSETP.NAN.AND P0, PT, R8, R8, PT ;  /* 0x000000080800722a */ /* 0x000fdc0003f08000 */
[----:B------:R-:W-:Y:S05]  /*0a30*/  @P0 BRA `(.L_x_6) ;  /* 0x0000000000300947 */ /* 0x000fea0003800000 */
[----:B------:R-:W-:Y:S01]  /*0a40*/  ISETP.NE.AND P0, PT, R25, R26, PT ;  /* 0x0000001a1900720c */ /* 0x000fe20003f05270 */
[----:B------:R-:W-:Y:S02]  /*0a50*/  IMAD.MOV.U32 R18, RZ, RZ, 0x0 ;  /* 0x00000000ff127424 */ /* 0x000fe400078e00ff */
[----:B------:R-:W-:-:S10]  /*0a60*/  IMAD.MOV.U32 R19, RZ, RZ, -0x80000 ;  /* 0xfff80000ff137424 */ /* 0x000fd400078e00ff */
[----:B------:R-:W-:Y:S05]  /*0a70*/  @!P0 BRA `(.L_x_4) ;  /* 0x0000000000348947 */ /* 0x000fea0003800000 */
[----:B------:R-:W-:Y:S02]  /*0a80*/  ISETP.NE.AND P0, PT, R25, 0x7ff00000, PT ;  /* 0x7ff000001900780c */ /* 0x000fe40003f05270 */
[----:B------:R-:W-:Y:S02]  /*0a90*/  LOP3.LUT R19, R7, 0x80000000, R9, 0x48, !PT ;  /* 0x8000000007137812 */ /* 0x000fe400078e4809 */
[----:B------:R-:W-:-:S13]  /*0aa0*/  ISETP.EQ.OR P0, PT, R26, RZ, !P0 ;  /* 0x000000ff1a00720c */ /* 0x000fda0004702670 */
[----:B------:R-:W-:Y:S01]  /*0ab0*/  @P0 LOP3.LUT R5, R19, 0x7ff00000, RZ, 0xfc, !PT ;  /* 0x7ff0000013050812 */ /* 0x000fe200078efcff */
[----:B------:R-:W-:Y:S01]  /*0ac0*/  @!P0 IMAD.MOV.U32 R18, RZ, RZ, RZ ;  /* 0x000000ffff128224 */ /* 0x000fe200078e00ff */
[----:B------:R-:W-:-:S03]  /*0ad0*/  @P0 MOV R18, RZ ;  /* 0x000000ff00120202 */ /* 0x000fc60000000f00 */
[----:B------:R-:W-:Y:S01]  /*0ae0*/  @P0 IMAD.MOV.U32 R19, RZ, RZ, R5 ;  /* 0x000000ffff130224 */ /* 0x000fe200078e0005 */
[----:B------:R-:W-:Y:S06]  /*0af0*/  BRA `(.L_x_4) ;  /* 0x0000000000147947 */ /* 0x000fec0003800000 */
.L_x_6:
[----:B------:R-:W-:Y:S01]  /*0b00*/  LOP3.LUT R19, R9, 0x80000, RZ, 0xfc, !PT ;  /* 0x0008000009137812 */ /* 0x000fe200078efcff */
[----:B------:R-:W-:Y:S01]  /*0b10*/  IMAD.MOV.U32 R18, RZ, RZ, R8 ;  /* 0x000000ffff127224 */ /* 0x000fe200078e0008 */
[----:B------:R-:W-:Y:S06]  /*0b20*/  BRA `(.L_x_4) ;  /* 0x0000000000087947 */ /* 0x000fec0003800000 */
.L_x_5:
[----:B------:R-:W-:Y:S01]  /*0b30*/  LOP3.LUT R19, R7, 0x80000, RZ, 0xfc, !PT ;  /* 0x0008000007137812 */ /* 0x000fe200078efcff */
[----:B------:R-:W-:-:S07]  /*0b40*/  IMAD.MOV.U32 R18, RZ, RZ, R6 ;  /* 0x000000ffff127224 */ /* 0x000fce00078e0006 */
.L_x_4:
[----:B------:R-:W-:Y:S05]  /*0b50*/  BSYNC.RECONVERGENT B1 ;  /* 0x0000000000017941 */ /* 0x000fea0003800200 */
.L_x_2:
[----:B------:R-:W-:Y:S02]  /*0b60*/  IMAD.MOV.U32 R6, RZ, RZ, R0 ;  /* 0x000000ffff067224 */ /* 0x000fe400078e0000 */
[----:B------:R-:W-:-:S04]  /*0b70*/  IMAD.MOV.U32 R7, RZ, RZ, 0x0 ;  /* 0x00000000ff077424 */ /* 0x000fc800078e00ff */
[----:B------:R-:W-:Y:S05]  /*0b80*/  RET.REL.NODEC R6 `(populate_gradient_kernel) ;  /* 0xfffffff4061c7950 */ /* 0x000fea0003c3ffff */
.L_x_7:
[----:B------:R-:W-:-:S00]  /*0b90*/  BRA `(.L_x_7) ;  /* 0xfffffffc00fc7947 */ /* 0x000fc0000383ffff */
[----:B------:R-:W-:-:S00]  /*0ba0*/  NOP ;  /* 0x0000000000007918 */ /* 0x000fc00000000000 */
        /* <DEDUP_REMOVED lines=13> */
.L_x_8:


//--------------------- .nv.shared.reserved.0     --------------------------
	.section	.nv.shared.reserved.0,"aw",@nobits
	.weak		__nv_reservedSMEM_offset_0_alias
	.size		__nv_reservedSMEM_offset_0_alias, 0, 64
	.other		__nv_reservedSMEM_offset_0_alias,@"STO_CUDA_RESERVED_SHARED STV_DEFAULT"
__nv_reservedSMEM_offset_0_alias:
	.zero		0
	.zero		64


//--------------------- .nv.constant0.populate_gradient_kernel --------------------------
	.section	.nv.constant0.populate_gradient_kernel,"a",@progbits
	.sectionflags	@""
	.align	4
.nv.constant0.populate_gradient_kernel:
	.zero		992


//--------------------- SYMBOLS --------------------------

	.type		.nv.reservedSmem.offset0,@object
	.size		.nv.reservedSmem.offset0,0x4
